	.headerflags	@"EF_CUDA_TEXMODE_UNIFIED EF_CUDA_64BIT_ADDRESS EF_CUDA_ACCELERATORS EF_CUDA_SM90 EF_CUDA_VIRTUAL_SM(EF_CUDA_SM90)"
	.elftype	@"ET_EXEC"


//--------------------- .nv.info                  --------------------------
	.section	.nv.info,"",@"SHT_CUDA_INFO"
	.align	4


	//----- nvinfo : EIATTR_REGCOUNT
	.align		4
        /*0000*/ 	.byte	0x04, 0x2f
        /*0002*/ 	.short	(.L_1 - .L_0)
	.align		4
.L_0:
        /*0004*/ 	.word	index@(triton_poi_fused_convolution_16)
        /*0008*/ 	.word	0x0000001f


	//----- nvinfo : EIATTR_MIN_STACK_SIZE
	.align		4
.L_1:
        /*000c*/ 	.byte	0x04, 0x12
        /*000e*/ 	.short	(.L_3 - .L_2)
	.align		4
.L_2:
        /*0010*/ 	.word	index@(triton_poi_fused_convolution_16)
        /*0014*/ 	.word	0x00000000


	//----- nvinfo : EIATTR_FRAME_SIZE
	.align		4
.L_3:
        /*0018*/ 	.byte	0x04, 0x11
        /*001a*/ 	.short	(.L_5 - .L_4)
	.align		4
.L_4:
        /*001c*/ 	.word	index@(triton_poi_fused_convolution_16)
        /*0020*/ 	.word	0x00000000


	//----- nvinfo : EIATTR_MIN_STACK_SIZE
	.align		4
.L_5:
        /*0024*/ 	.byte	0x04, 0x12
        /*0026*/ 	.short	(.L_7 - .L_6)
	.align		4
.L_6:
        /*0028*/ 	.word	index@(triton_poi_fused_convolution_16)
        /*002c*/ 	.word	0x00000000
.L_7:


//--------------------- .nv.info.triton_poi_fused_convolution_16 --------------------------
	.section	.nv.info.triton_poi_fused_convolution_16,"",@"SHT_CUDA_INFO"
	.sectionflags	@""
	.align	4


	//----- nvinfo : EIATTR_CUDA_API_VERSION
	.align		4
        /*0000*/ 	.byte	0x04, 0x37
        /*0002*/ 	.short	(.L_9 - .L_8)
.L_8:
        /*0004*/ 	.word	0x0000007c


	//----- nvinfo : EIATTR_KPARAM_INFO
	.align		4
.L_9:
        /*0008*/ 	.byte	0x04, 0x17
        /*000a*/ 	.short	(.L_11 - .L_10)
.L_10:
        /*000c*/ 	.word	0x00000000
        /*0010*/ 	.short	0x0004
        /*0012*/ 	.short	0x001c
        /*0014*/ 	.byte	0x00, 0xf0, 0x11, 0x00


	//----- nvinfo : EIATTR_KPARAM_INFO
	.align		4
.L_11:
        /*0018*/ 	.byte	0x04, 0x17
        /*001a*/ 	.short	(.L_13 - .L_12)
.L_12:
        /*001c*/ 	.word	0x00000000
        /*0020*/ 	.short	0x0003
        /*0022*/ 	.short	0x0018
        /*0024*/ 	.byte	0x00, 0xf0, 0x11, 0x00


	//----- nvinfo : EIATTR_KPARAM_INFO
	.align		4
.L_13:
        /*0028*/ 	.byte	0x04, 0x17
        /*002a*/ 	.short	(.L_15 - .L_14)
.L_14:
        /*002c*/ 	.word	0x00000000
        /*0030*/ 	.short	0x0002
        /*0032*/ 	.short	0x0010
        /*0034*/ 	.byte	0x00, 0xf4, 0x21, 0x00


	//----- nvinfo : EIATTR_KPARAM_INFO
	.align		4
.L_15:
        /*0038*/ 	.byte	0x04, 0x17
        /*003a*/ 	.short	(.L_17 - .L_16)
.L_16:
        /*003c*/ 	.word	0x00000000
        /*0040*/ 	.short	0x0001
        /*0042*/ 	.short	0x0008
        /*0044*/ 	.byte	0x00, 0xf4, 0x21, 0x00


	//----- nvinfo : EIATTR_KPARAM_INFO
	.align		4
.L_17:
        /*0048*/ 	.byte	0x04, 0x17
        /*004a*/ 	.short	(.L_19 - .L_18)
.L_18:
        /*004c*/ 	.word	0x00000000
        /*0050*/ 	.short	0x0000
        /*0052*/ 	.short	0x0000
        /*0054*/ 	.byte	0x00, 0xf4, 0x21, 0x00


	//----- nvinfo : EIATTR_SPARSE_MMA_MASK
	.align		4
.L_19:
        /*0058*/ 	.byte	0x03, 0x50
        /*005a*/ 	.short	0x0000


	//----- nvinfo : EIATTR_MAXREG_COUNT
	.align		4
        /*005c*/ 	.byte	0x03, 0x1b
        /*005e*/ 	.short	0x00ff


	//----- nvinfo : EIATTR_EXIT_INSTR_OFFSETS
	.align		4
        /*0060*/ 	.byte	0x04, 0x1c
        /*0062*/ 	.short	(.L_21 - .L_20)


	//   ....[0]....
.L_20:
        /*0064*/ 	.word	0x00000530


	//   ....[1]....
        /*0068*/ 	.word	0x00000550


	//----- nvinfo : EIATTR_REQNTID
	.align		4
.L_21:
        /*006c*/ 	.byte	0x04, 0x10
        /*006e*/ 	.short	(.L_23 - .L_22)
.L_22:
        /*0070*/ 	.word	0x00000080
        /*0074*/ 	.word	0x00000001
        /*0078*/ 	.word	0x00000001


	//----- nvinfo : EIATTR_CBANK_PARAM_SIZE
	.align		4
.L_23:
        /*007c*/ 	.byte	0x03, 0x19
        /*007e*/ 	.short	0x0020


	//----- nvinfo : EIATTR_PARAM_CBANK
	.align		4
        /*0080*/ 	.byte	0x04, 0x0a
        /*0082*/ 	.short	(.L_25 - .L_24)
	.align		4
.L_24:
        /*0084*/ 	.word	index@(.nv.constant0.triton_poi_fused_convolution_16)
        /*0088*/ 	.short	0x0210
        /*008a*/ 	.short	0x0020


	//----- nvinfo : EIATTR_SW_WAR
	.align		4
.L_25:
        /*008c*/ 	.byte	0x04, 0x36
        /*008e*/ 	.short	(.L_27 - .L_26)
.L_26:
        /*0090*/ 	.word	0x00000008
.L_27:


//--------------------- .nv.callgraph             --------------------------
	.section	.nv.callgraph,"",@"SHT_CUDA_CALLGRAPH"
	.align	4
	.sectionentsize	8
	.align		4
        /*0000*/ 	.word	0x00000000
	.align		4
        /*0004*/ 	.word	0xffffffff
	.align		4
        /*0008*/ 	.word	0x00000000
	.align		4
        /*000c*/ 	.word	0xfffffffe
	.align		4
        /*0010*/ 	.word	0x00000000
	.align		4
        /*0014*/ 	.word	0xfffffffd
	.align		4
        /*0018*/ 	.word	0x00000000
	.align		4
        /*001c*/ 	.word	0xfffffffc


//--------------------- .text.triton_poi_fused_convolution_16 --------------------------
	.section	.text.triton_poi_fused_convolution_16,"ax",@progbits
	.sectionflags	@"SHF_BARRIERS=1"
	.align	128
        .global         triton_poi_fused_convolution_16
        .type           triton_poi_fused_convolution_16,@function
        .size           triton_poi_fused_convolution_16,(.L_x_1 - triton_poi_fused_convolution_16)
        .other          triton_poi_fused_convolution_16,@"STO_CUDA_ENTRY STV_DEFAULT"
triton_poi_fused_convolution_16:
.text.triton_poi_fused_convolution_16:
[----:B------:R-:W0:Y:S01]  /*0000*/  LDC R1, c[0x0][0x28] ;  /* 0x00000a00ff017b82 */ /* 0x000e220000000800 */
[----:B------:R-:W1:Y:S07]  /*0010*/  S2R R2, SR_CTAID.Y ;  /* 0x0000000000027919 */ /* 0x000e6e0000002600 */
[----:B------:R-:W2:Y:S01]  /*0020*/  LDC.64 R16, c[0x0][0x210] ;  /* 0x00008400ff107b82 */ /* 0x000ea20000000a00 */
[----:B------:R-:W-:Y:S01]  /*0030*/  CS2R R18, SRZ ;  /* 0x0000000000127805 */ /* 0x000fe2000001ff00 */
[----:B------:R-:W-:Y:S01]  /*0040*/  ULDC.64 UR6, c[0x0][0x208] ;  /* 0x0000820000067ab9 */ /* 0x000fe20000000a00 */
[----:B------:R-:W3:Y:S01]  /*0050*/  S2R R22, SR_TID.X ;  /* 0x0000000000167919 */ /* 0x000ee20000002100 */
[----:B------:R-:W-:Y:S01]  /*0060*/  CS2R R20, SRZ ;  /* 0x0000000000147805 */ /* 0x000fe2000001ff00 */
[----:B------:R-:W4:Y:S01]  /*0070*/  S2R R0, SR_CTAID.X ;  /* 0x0000000000007919 */ /* 0x000f220000002500 */
[----:B-1----:R-:W-:-:S05]  /*0080*/  IMAD.SHL.U32 R3, R2, 0x400, RZ ;  /* 0x0000040002037824 */ /* 0x002fca00078e00ff */
[----:B---3--:R-:W-:Y:S02]  /*0090*/  LOP3.LUT R5, R3, 0x7f, R22, 0xf8, !PT ;  /* 0x0000007f03057812 */ /* 0x008fe400078ef816 */
[----:B----4-:R-:W-:-:S03]  /*00a0*/  ISETP.GE.AND P0, PT, R0, 0x40, PT ;  /* 0x000000400000780c */ /* 0x010fc60003f06270 */
[----:B------:R-:W-:-:S04]  /*00b0*/  IMAD R5, R5, 0x40, R0 ;  /* 0x0000004005057824 */ /* 0x000fc800078e0200 */
[----:B--2---:R-:W-:Y:S01]  /*00c0*/  IMAD.WIDE R8, R5, 0x4, R16 ;  /* 0x0000000405087825 */ /* 0x004fe200078e0210 */
[----:B------:R-:W-:-:S03]  /*00d0*/  IADD3 R7, R5, 0x2000, RZ ;  /* 0x0000200005077810 */ /* 0x000fc60007ffe0ff */
[C---:B------:R-:W-:Y:S02]  /*00e0*/  VIADD R11, R5.reuse, 0x4000 ;  /* 0x00004000050b7836 */ /* 0x040fe40000000000 */
[C---:B------:R-:W-:Y:S01]  /*00f0*/  VIADD R13, R5.reuse, 0x6000 ;  /* 0x00006000050d7836 */ /* 0x040fe20000000000 */
[----:B------:R-:W-:Y:S01]  /*0100*/  IADD3 R15, R5, 0x8000, RZ ;  /* 0x00008000050f7810 */ /* 0x000fe20007ffe0ff */
[C---:B------:R-:W-:Y:S01]  /*0110*/  VIADD R23, R5.reuse, 0xa000 ;  /* 0x0000a00005177836 */ /* 0x040fe20000000000 */
[----:B------:R-:W-:Y:S01]  /*0120*/  IADD3 R27, R5, 0xe000, RZ ;  /* 0x0000e000051b7810 */ /* 0x000fe20007ffe0ff */
[----:B------:R-:W-:Y:S01]  /*0130*/  VIADD R25, R5, 0xc000 ;  /* 0x0000c00005197836 */ /* 0x000fe20000000000 */
[----:B------:R1:W2:Y:S01]  /*0140*/  @!P0 LDG.E.EL R18, desc[UR6][R8.64] ;  /* 0x0000000608128981 */ /* 0x0002a2000c2e1900 */
[----:B------:R-:W-:-:S04]  /*0150*/  IMAD.WIDE R4, R7, 0x4, R16 ;  /* 0x0000000407047825 */ /* 0x000fc800078e0210 */
[--C-:B------:R-:W-:Y:S01]  /*0160*/  IMAD.WIDE R6, R11, 0x4, R16.reuse ;  /* 0x000000040b067825 */ /* 0x100fe200078e0210 */
[----:B------:R3:W4:Y:S03]  /*0170*/  @!P0 LDG.E.EL R19, desc[UR6][R4.64] ;  /* 0x0000000604138981 */ /* 0x000726000c2e1900 */
[--C-:B------:R-:W-:Y:S01]  /*0180*/  IMAD.WIDE R10, R15, 0x4, R16.reuse ;  /* 0x000000040f0a7825 */ /* 0x100fe200078e0210 */
[----:B------:R-:W5:Y:S03]  /*0190*/  @!P0 LDG.E.EL R20, desc[UR6][R6.64] ;  /* 0x0000000606148981 */ /* 0x000f66000c2e1900 */
[----:B-1----:R-:W-:-:S04]  /*01a0*/  IMAD.WIDE R8, R13, 0x4, R16 ;  /* 0x000000040d087825 */ /* 0x002fc800078e0210 */
[--C-:B------:R-:W-:Y:S01]  /*01b0*/  IMAD.WIDE R12, R23, 0x4, R16.reuse ;  /* 0x00000004170c7825 */ /* 0x100fe200078e0210 */
[----:B------:R-:W5:Y:S03]  /*01c0*/  @!P0 LDG.E.EL R21, desc[UR6][R8.64] ;  /* 0x0000000608158981 */ /* 0x000f66000c2e1900 */
[----:B------:R-:W-:Y:S01]  /*01d0*/  IMAD.WIDE R14, R25, 0x4, R16 ;  /* 0x00000004190e7825 */ /* 0x000fe200078e0210 */
[----:B------:R-:W-:-:S03]  /*01e0*/  CS2R R24, SRZ ;  /* 0x0000000000187805 */ /* 0x000fc6000001ff00 */
[----:B------:R-:W-:Y:S02]  /*01f0*/  IMAD.MOV.U32 R23, RZ, RZ, RZ ;  /* 0x000000ffff177224 */ /* 0x000fe400078e00ff */
[----:B------:R-:W-:Y:S01]  /*0200*/  IMAD.MOV.U32 R26, RZ, RZ, RZ ;  /* 0x000000ffff1a7224 */ /* 0x000fe200078e00ff */
[----:B------:R1:W5:Y:S01]  /*0210*/  @!P0 LDG.E.EL R24, desc[UR6][R12.64] ;  /* 0x000000060c188981 */ /* 0x000362000c2e1900 */
[----:B------:R-:W-:-:S03]  /*0220*/  IMAD.WIDE R16, R27, 0x4, R16 ;  /* 0x000000041b107825 */ /* 0x000fc600078e0210 */
[----:B------:R-:W5:Y:S04]  /*0230*/  @!P0 LDG.E.EL R23, desc[UR6][R10.64] ;  /* 0x000000060a178981 */ /* 0x000f68000c2e1900 */
[----:B------:R-:W5:Y:S01]  /*0240*/  @!P0 LDG.E.EL R25, desc[UR6][R14.64] ;  /* 0x000000060e198981 */ /* 0x000f62000c2e1900 */
[----:B------:R-:W1:Y:S03]  /*0250*/  S2UR UR5, SR_CgaCtaId ;  /* 0x00000000000579c3 */ /* 0x000e660000008800 */
[----:B------:R1:W5:Y:S01]  /*0260*/  @!P0 LDG.E.EL R26, desc[UR6][R16.64] ;  /* 0x00000006101a8981 */ /* 0x000362000c2e1900 */
[----:B------:R-:W-:Y:S01]  /*0270*/  UMOV UR4, 0x400 ;  /* 0x0000040000047882 */ /* 0x000fe20000000000 */
[----:B---3--:R-:W-:-:S03]  /*0280*/  LOP3.LUT R4, R22, 0x7f, RZ, 0xc0, !PT ;  /* 0x0000007f16047812 */ /* 0x008fc600078ec0ff */
[----:B-1----:R-:W1:Y:S01]  /*0290*/  LDC.64 R12, c[0x0][0x218] ;  /* 0x00008600ff0c7b82 */ /* 0x002e620000000a00 */
[----:B0-----:R-:W-:-:S06]  /*02a0*/  UPRMT UR4, UR5, 0x654, UR4 ;  /* 0x0000065405047896 */ /* 0x001fcc0008000004 */
[----:B------:R-:W-:Y:S02]  /*02b0*/  LEA R27, R4, UR4, 0x2 ;  /* 0x00000004041b7c11 */ /* 0x000fe4000f8e10ff */
[----:B------:R-:W-:-:S04]  /*02c0*/  SHF.L.U32 R22, R22, 0x2, RZ ;  /* 0x0000000216167819 */ /* 0x000fc800000006ff */
[----:B------:R-:W-:-:S04]  /*02d0*/  LOP3.LUT R22, R22, 0x1fc, RZ, 0xc0, !PT ;  /* 0x000001fc16167812 */ /* 0x000fc800078ec0ff */
[----:B------:R-:W-:Y:S02]  /*02e0*/  LEA R28, R22, UR4, 0x2 ;  /* 0x00000004161c7c11 */ /* 0x000fe4000f8e10ff */
[----:B------:R-:W-:-:S04]  /*02f0*/  LOP3.LUT R22, R3, R22, RZ, 0xfc, !PT ;  /* 0x0000001603167212 */ /* 0x000fc800078efcff */
[----:B------:R-:W-:Y:S02]  /*0300*/  SHF.R.S32.HI R3, RZ, 0x1f, R22 ;  /* 0x0000001fff037819 */ /* 0x000fe40000011416 */
[----:B------:R-:W-:Y:S02]  /*0310*/  SHF.R.S32.HI R17, RZ, 0x15, R2 ;  /* 0x00000015ff117819 */ /* 0x000fe40000011402 */
[-C--:B------:R-:W-:Y:S02]  /*0320*/  LEA.HI R14, R3, R22.reuse, RZ, 0x9 ;  /* 0x00000016030e7211 */ /* 0x080fe400078f48ff */
[----:B------:R-:W0:Y:S01]  /*0330*/  LDC.64 R2, c[0x0][0x220] ;  /* 0x00008800ff027b82 */ /* 0x000e220000000a00 */
[----:B------:R-:W-:Y:S02]  /*0340*/  SGXT R17, R17, 0x1 ;  /* 0x000000011111781a */ /* 0x000fe40000000200 */
[C---:B------:R-:W-:Y:S02]  /*0350*/  LOP3.LUT R15, R14.reuse, 0xfffffe00, RZ, 0xc0, !PT ;  /* 0xfffffe000e0f7812 */ /* 0x040fe400078ec0ff */
[----:B------:R-:W-:Y:S01]  /*0360*/  LEA.HI R17, R17, R22, RZ, 0x9 ;  /* 0x0000001611117211 */ /* 0x000fe200078f48ff */
[----:B------:R-:W-:-:S02]  /*0370*/  IMAD.SHL.U32 R14, R14, 0x40, RZ ;  /* 0x000000400e0e7824 */ /* 0x000fc400078e00ff */
[----:B------:R-:W-:Y:S01]  /*0380*/  IMAD.IADD R15, R22, 0x1, -R15 ;  /* 0x00000001160f7824 */ /* 0x000fe200078e0a0f */
[----:B------:R-:W-:Y:S02]  /*0390*/  LEA R17, R17, 0x8000, 0x6 ;  /* 0x0000800011117811 */ /* 0x000fe400078e30ff */
[----:B------:R-:W-:Y:S02]  /*03a0*/  LOP3.LUT R14, R14, 0xffff8000, RZ, 0xc0, !PT ;  /* 0xffff80000e0e7812 */ /* 0x000fe400078ec0ff */
[----:B------:R-:W-:Y:S02]  /*03b0*/  LEA R15, R0, R15, 0x9 ;  /* 0x0000000f000f7211 */ /* 0x000fe400078e48ff */
[----:B------:R-:W-:-:S03]  /*03c0*/  LOP3.LUT R0, R17, 0xffff8000, RZ, 0xc0, !PT ;  /* 0xffff800011007812 */ /* 0x000fc600078ec0ff */
[----:B------:R-:W-:Y:S01]  /*03d0*/  IMAD.IADD R17, R15, 0x1, R14 ;  /* 0x000000010f117824 */ /* 0x000fe200078e020e */
[----:B--2---:R-:W-:Y:S04]  /*03e0*/  STS [R27], R18 ;  /* 0x000000121b007388 */ /* 0x004fe80000000800 */
[----:B----4-:R2:W-:Y:S04]  /*03f0*/  STS [R27+0x200], R19 ;  /* 0x000200131b007388 */ /* 0x0105e80000000800 */
[----:B-----5:R-:W-:Y:S04]  /*0400*/  STS [R27+0x400], R20 ;  /* 0x000400141b007388 */ /* 0x020fe80000000800 */
[----:B------:R-:W-:Y:S01]  /*0410*/  STS [R27+0x600], R21 ;  /* 0x000600151b007388 */ /* 0x000fe20000000800 */
[----:B------:R-:W-:Y:S06]  /*0420*/  BAR.SYNC.DEFER_BLOCKING 0x0 ;  /* 0x0000000000007b1d */ /* 0x000fec0000010000 */
[----:B------:R-:W3:Y:S02]  /*0430*/  LDS.128 R8, [R28] ;  /* 0x000000001c087984 */ /* 0x000ee40000000c00 */
[----:B------:R-:W-:Y:S06]  /*0440*/  BAR.SYNC.DEFER_BLOCKING 0x0 ;  /* 0x0000000000007b1d */ /* 0x000fec0000010000 */
[----:B------:R-:W-:Y:S04]  /*0450*/  STS [R27], R23 ;  /* 0x000000171b007388 */ /* 0x000fe80000000800 */
[----:B------:R-:W-:Y:S04]  /*0460*/  STS [R27+0x200], R24 ;  /* 0x000200181b007388 */ /* 0x000fe80000000800 */
[----:B------:R-:W-:Y:S04]  /*0470*/  STS [R27+0x400], R25 ;  /* 0x000400191b007388 */ /* 0x000fe80000000800 */
[----:B------:R-:W-:Y:S01]  /*0480*/  STS [R27+0x600], R26 ;  /* 0x0006001a1b007388 */ /* 0x000fe20000000800 */
[----:B------:R-:W-:Y:S06]  /*0490*/  BAR.SYNC.DEFER_BLOCKING 0x0 ;  /* 0x0000000000007b1d */ /* 0x000fec0000010000 */
[----:B------:R-:W4:Y:S01]  /*04a0*/  LDS.128 R4, [R28] ;  /* 0x000000001c047984 */ /* 0x000f220000000c00 */
[----:B--2---:R-:W-:Y:S01]  /*04b0*/  IADD3 R19, R15, R0, RZ ;  /* 0x000000000f137210 */ /* 0x004fe20007ffe0ff */
[----:B-1----:R-:W-:-:S04]  /*04c0*/  IMAD.WIDE R14, R17, 0x4, R12 ;  /* 0x00000004110e7825 */ /* 0x002fc800078e020c */
[----:B------:R-:W-:Y:S01]  /*04d0*/  IMAD.WIDE R12, R19, 0x4, R12 ;  /* 0x00000004130c7825 */ /* 0x000fe200078e020c */
[----:B---3--:R1:W-:Y:S03]  /*04e0*/  @!P0 STG.E.128 desc[UR6][R14.64], R8 ;  /* 0x000000080e008986 */ /* 0x0083e6000c101d06 */
[----:B0-----:R-:W-:-:S04]  /*04f0*/  IMAD.WIDE R16, R17, 0x4, R2 ;  /* 0x0000000411107825 */ /* 0x001fc800078e0202 */
[----:B------:R-:W-:Y:S01]  /*0500*/  IMAD.WIDE R2, R19, 0x4, R2 ;  /* 0x0000000413027825 */ /* 0x000fe200078e0202 */
[----:B----4-:R1:W-:Y:S04]  /*0510*/  @!P0 STG.E.128 desc[UR6][R12.64], R4 ;  /* 0x000000040c008986 */ /* 0x0103e8000c101d06 */
[----:B------:R1:W-:Y:S01]  /*0520*/  @!P0 STG.E.128 desc[UR6][R16.64], R8 ;  /* 0x0000000810008986 */ /* 0x0003e2000c101d06 */
[----:B------:R-:W-:Y:S05]  /*0530*/  @P0 EXIT ;  /* 0x000000000000094d */ /* 0x000fea0003800000 */
[----:B------:R-:W-:Y:S01]  /*0540*/  STG.E.128 desc[UR6][R2.64], R4 ;  /* 0x0000000402007986 */ /* 0x000fe2000c101d06 */
[----:B------:R-:W-:Y:S05]  /*0550*/  EXIT ;  /* 0x000000000000794d */ /* 0x000fea0003800000 */
.L_x_0:
[----:B------:R-:W-:-:S00]  /*0560*/  BRA `(.L_x_0) ;  /* 0xfffffffc00fc7947 */ /* 0x000fc0000383ffff */
[----:B------:R-:W-:-:S00]  /*0570*/  NOP ;  /* 0x0000000000007918 */ /* 0x000fc00000000000 */
        /* <DEDUP_REMOVED lines=8> */
.L_x_1:


//--------------------- .nv.shared.triton_poi_fused_convolution_16 --------------------------
	.section	.nv.shared.triton_poi_fused_convolution_16,"aw",@nobits
	.sectionflags	@""
	.align	16
	.zero		1024


//--------------------- .nv.constant0.triton_poi_fused_convolution_16 --------------------------
	.section	.nv.constant0.triton_poi_fused_convolution_16,"a",@progbits
	.sectionflags	@""
	.align	4
.nv.constant0.triton_poi_fused_convolution_16:
	.zero		560
